	.headerflags	@"EF_CUDA_TEXMODE_UNIFIED EF_CUDA_64BIT_ADDRESS EF_CUDA_ACCELERATORS EF_CUDA_SM90 EF_CUDA_VIRTUAL_SM(EF_CUDA_SM90)"
	.elftype	@"ET_EXEC"


//--------------------- .nv.info                  --------------------------
	.section	.nv.info,"",@"SHT_CUDA_INFO"
	.align	4


	//----- nvinfo : EIATTR_REGCOUNT
	.align		4
        /*0000*/ 	.byte	0x04, 0x2f
        /*0002*/ 	.short	(.L_1 - .L_0)
	.align		4
.L_0:
        /*0004*/ 	.word	index@(triton_poi_fused_relu_threshold_backward_0)
        /*0008*/ 	.word	0x0000000e


	//----- nvinfo : EIATTR_MIN_STACK_SIZE
	.align		4
.L_1:
        /*000c*/ 	.byte	0x04, 0x12
        /*000e*/ 	.short	(.L_3 - .L_2)
	.align		4
.L_2:
        /*0010*/ 	.word	index@(triton_poi_fused_relu_threshold_backward_0)
        /*0014*/ 	.word	0x00000000


	//----- nvinfo : EIATTR_FRAME_SIZE
	.align		4
.L_3:
        /*0018*/ 	.byte	0x04, 0x11
        /*001a*/ 	.short	(.L_5 - .L_4)
	.align		4
.L_4:
        /*001c*/ 	.word	index@(triton_poi_fused_relu_threshold_backward_0)
        /*0020*/ 	.word	0x00000000


	//----- nvinfo : EIATTR_MIN_STACK_SIZE
	.align		4
.L_5:
        /*0024*/ 	.byte	0x04, 0x12
        /*0026*/ 	.short	(.L_7 - .L_6)
	.align		4
.L_6:
        /*0028*/ 	.word	index@(triton_poi_fused_relu_threshold_backward_0)
        /*002c*/ 	.word	0x00000000
.L_7:


//--------------------- .nv.info.triton_poi_fused_relu_threshold_backward_0 --------------------------
	.section	.nv.info.triton_poi_fused_relu_threshold_backward_0,"",@"SHT_CUDA_INFO"
	.sectionflags	@""
	.align	4


	//----- nvinfo : EIATTR_CUDA_API_VERSION
	.align		4
        /*0000*/ 	.byte	0x04, 0x37
        /*0002*/ 	.short	(.L_9 - .L_8)
.L_8:
        /*0004*/ 	.word	0x0000007c


	//----- nvinfo : EIATTR_KPARAM_INFO
	.align		4
.L_9:
        /*0008*/ 	.byte	0x04, 0x17
        /*000a*/ 	.short	(.L_11 - .L_10)
.L_10:
        /*000c*/ 	.word	0x00000000
        /*0010*/ 	.short	0x0003
        /*0012*/ 	.short	0x0018
        /*0014*/ 	.byte	0x00, 0xf0, 0x11, 0x00


	//----- nvinfo : EIATTR_KPARAM_INFO
	.align		4
.L_11:
        /*0018*/ 	.byte	0x04, 0x17
        /*001a*/ 	.short	(.L_13 - .L_12)
.L_12:
        /*001c*/ 	.word	0x00000000
        /*0020*/ 	.short	0x0002
        /*0022*/ 	.short	0x0010
        /*0024*/ 	.byte	0x00, 0xf4, 0x21, 0x00


	//----- nvinfo : EIATTR_KPARAM_INFO
	.align		4
.L_13:
        /*0028*/ 	.byte	0x04, 0x17
        /*002a*/ 	.short	(.L_15 - .L_14)
.L_14:
        /*002c*/ 	.word	0x00000000
        /*0030*/ 	.short	0x0001
        /*0032*/ 	.short	0x0008
        /*0034*/ 	.byte	0x00, 0xf4, 0x21, 0x00


	//----- nvinfo : EIATTR_KPARAM_INFO
	.align		4
.L_15:
        /*0038*/ 	.byte	0x04, 0x17
        /*003a*/ 	.short	(.L_17 - .L_16)
.L_16:
        /*003c*/ 	.word	0x00000000
        /*0040*/ 	.short	0x0000
        /*0042*/ 	.short	0x0000
        /*0044*/ 	.byte	0x00, 0xf4, 0x21, 0x00


	//----- nvinfo : EIATTR_SPARSE_MMA_MASK
	.align		4
.L_17:
        /*0048*/ 	.byte	0x03, 0x50
        /*004a*/ 	.short	0x0000


	//----- nvinfo : EIATTR_MAXREG_COUNT
	.align		4
        /*004c*/ 	.byte	0x03, 0x1b
        /*004e*/ 	.short	0x00ff


	//----- nvinfo : EIATTR_EXIT_INSTR_OFFSETS
	.align		4
        /*0050*/ 	.byte	0x04, 0x1c
        /*0052*/ 	.short	(.L_19 - .L_18)


	//   ....[0]....
.L_18:
        /*0054*/ 	.word	0x000001b0


	//----- nvinfo : EIATTR_REQNTID
	.align		4
.L_19:
        /*0058*/ 	.byte	0x04, 0x10
        /*005a*/ 	.short	(.L_21 - .L_20)
.L_20:
        /*005c*/ 	.word	0x00000080
        /*0060*/ 	.word	0x00000001
        /*0064*/ 	.word	0x00000001


	//----- nvinfo : EIATTR_CBANK_PARAM_SIZE
	.align		4
.L_21:
        /*0068*/ 	.byte	0x03, 0x19
        /*006a*/ 	.short	0x001c


	//----- nvinfo : EIATTR_PARAM_CBANK
	.align		4
        /*006c*/ 	.byte	0x04, 0x0a
        /*006e*/ 	.short	(.L_23 - .L_22)
	.align		4
.L_22:
        /*0070*/ 	.word	index@(.nv.constant0.triton_poi_fused_relu_threshold_backward_0)
        /*0074*/ 	.short	0x0210
        /*0076*/ 	.short	0x001c


	//----- nvinfo : EIATTR_SW_WAR
	.align		4
.L_23:
        /*0078*/ 	.byte	0x04, 0x36
        /*007a*/ 	.short	(.L_25 - .L_24)
.L_24:
        /*007c*/ 	.word	0x00000008
.L_25:


//--------------------- .nv.callgraph             --------------------------
	.section	.nv.callgraph,"",@"SHT_CUDA_CALLGRAPH"
	.align	4
	.sectionentsize	8
	.align		4
        /*0000*/ 	.word	0x00000000
	.align		4
        /*0004*/ 	.word	0xffffffff
	.align		4
        /*0008*/ 	.word	0x00000000
	.align		4
        /*000c*/ 	.word	0xfffffffe
	.align		4
        /*0010*/ 	.word	0x00000000
	.align		4
        /*0014*/ 	.word	0xfffffffd
	.align		4
        /*0018*/ 	.word	0x00000000
	.align		4
        /*001c*/ 	.word	0xfffffffc


//--------------------- .text.triton_poi_fused_relu_threshold_backward_0 --------------------------
	.section	.text.triton_poi_fused_relu_threshold_backward_0,"ax",@progbits
	.align	128
        .global         triton_poi_fused_relu_threshold_backward_0
        .type           triton_poi_fused_relu_threshold_backward_0,@function
        .size           triton_poi_fused_relu_threshold_backward_0,(.L_x_1 - triton_poi_fused_relu_threshold_backward_0)
        .other          triton_poi_fused_relu_threshold_backward_0,@"STO_CUDA_ENTRY STV_DEFAULT"
triton_poi_fused_relu_threshold_backward_0:
.text.triton_poi_fused_relu_threshold_backward_0:
[----:B------:R-:W-:Y:S01]  /*0000*/  LDC R1, c[0x0][0x28] ;  /* 0x00000a00ff017b82 */ /* 0x000fe20000000800 */
[----:B------:R-:W1:Y:S07]  /*0010*/  S2R R0, SR_TID.X ;  /* 0x0000000000007919 */ /* 0x000e6e0000002100 */
[----:B------:R-:W2:Y:S01]  /*0020*/  LDC.64 R4, c[0x0][0x218] ;  /* 0x00008600ff047b82 */ /* 0x000ea20000000a00 */
[----:B------:R-:W-:Y:S01]  /*0030*/  ULDC.64 UR4, c[0x0][0x208] ;  /* 0x0000820000047ab9 */ /* 0x000fe20000000a00 */
[----:B------:R-:W-:Y:S01]  /*0040*/  ULDC.64 UR6, c[0x0][0x220] ;  /* 0x0000880000067ab9 */ /* 0x000fe20000000a00 */
[----:B------:R-:W3:Y:S05]  /*0050*/  S2R R7, SR_CTAID.X ;  /* 0x0000000000077919 */ /* 0x000eea0000002500 */
[----:B------:R-:W4:Y:S01]  /*0060*/  LDC.64 R2, c[0x0][0x210] ;  /* 0x00008400ff027b82 */ /* 0x000f220000000a00 */
[----:B-1----:R-:W-:-:S02]  /*0070*/  LOP3.LUT R0, R0, 0x7f, RZ, 0xc0, !PT ;  /* 0x0000007f00007812 */ /* 0x002fc400078ec0ff */
[----:B---3--:R-:W-:-:S03]  /*0080*/  SHF.R.S32.HI R6, RZ, 0x18, R7 ;  /* 0x00000018ff067819 */ /* 0x008fc60000011407 */
[----:B------:R-:W-:Y:S01]  /*0090*/  IMAD R7, R7, 0x80, R0 ;  /* 0x0000008007077824 */ /* 0x000fe200078e0200 */
[----:B------:R-:W-:-:S03]  /*00a0*/  SGXT R0, R6, 0x1 ;  /* 0x000000010600781a */ /* 0x000fc60000000200 */
[----:B----4-:R-:W-:Y:S01]  /*00b0*/  IMAD.WIDE R2, R7, 0x4, R2 ;  /* 0x0000000407027825 */ /* 0x010fe200078e0202 */
[----:B------:R-:W-:-:S04]  /*00c0*/  LEA.HI R0, R0, R7, RZ, 0x8 ;  /* 0x0000000700007211 */ /* 0x000fc800078f40ff */
[----:B------:R-:W-:-:S05]  /*00d0*/  LOP3.LUT R0, R0, 0xffffff00, RZ, 0xc0, !PT ;  /* 0xffffff0000007812 */ /* 0x000fca00078ec0ff */
[----:B------:R-:W-:Y:S02]  /*00e0*/  IMAD.IADD R9, R7, 0x1, -R0 ;  /* 0x0000000107097824 */ /* 0x000fe400078e0a00 */
[----:B------:R-:W3:Y:S02]  /*00f0*/  LDG.E R0, desc[UR4][R2.64] ;  /* 0x0000000402007981 */ /* 0x000ee4000c1e1900 */
[----:B--2---:R-:W-:-:S06]  /*0100*/  IMAD.WIDE R4, R9, 0x4, R4 ;  /* 0x0000000409047825 */ /* 0x004fcc00078e0204 */
[----:B------:R-:W3:Y:S02]  /*0110*/  LDG.E.EL R5, desc[UR4][R4.64] ;  /* 0x0000000404057981 */ /* 0x000ee4000c2e1900 */
[C---:B---3--:R-:W-:Y:S01]  /*0120*/  FADD R6, R0.reuse, R5 ;  /* 0x0000000500067221 */ /* 0x048fe20000000000 */
[----:B------:R-:W-:-:S04]  /*0130*/  FSETP.GEU.AND P0, PT, R0, -R5, PT ;  /* 0x800000050000720b */ /* 0x000fc80003f0e000 */
[----:B------:R-:W-:Y:S02]  /*0140*/  FSEL R9, R6, RZ, P0 ;  /* 0x000000ff06097208 */ /* 0x000fe40000000000 */
[----:B------:R-:W-:Y:S02]  /*0150*/  IADD3 R6, P1, R7, UR6, RZ ;  /* 0x0000000607067c10 */ /* 0x000fe4000ff3e0ff */
[----:B------:R-:W-:Y:S02]  /*0160*/  FSETP.GTU.AND P0, PT, R9, RZ, PT ;  /* 0x000000ff0900720b */ /* 0x000fe40003f0c000 */
[----:B------:R-:W-:Y:S02]  /*0170*/  LEA.HI.X.SX32 R7, R7, UR7, 0x1, P1 ;  /* 0x0000000707077c11 */ /* 0x000fe400088f0eff */
[----:B------:R-:W-:Y:S01]  /*0180*/  SEL R11, RZ, 0x1, P0 ;  /* 0x00000001ff0b7807 */ /* 0x000fe20000000000 */
[----:B------:R-:W-:Y:S04]  /*0190*/  STG.E desc[UR4][R2.64], R9 ;  /* 0x0000000902007986 */ /* 0x000fe8000c101904 */
[----:B------:R-:W-:Y:S01]  /*01a0*/  STG.E.U8 desc[UR4][R6.64], R11 ;  /* 0x0000000b06007986 */ /* 0x000fe2000c101104 */
[----:B------:R-:W-:Y:S05]  /*01b0*/  EXIT ;  /* 0x000000000000794d */ /* 0x000fea0003800000 */
.L_x_0:
[----:B------:R-:W-:-:S00]  /*01c0*/  BRA `(.L_x_0) ;  /* 0xfffffffc00fc7947 */ /* 0x000fc0000383ffff */
[----:B------:R-:W-:-:S00]  /*01d0*/  NOP ;  /* 0x0000000000007918 */ /* 0x000fc00000000000 */
        /* <DEDUP_REMOVED lines=10> */
.L_x_1:


//--------------------- .nv.constant0.triton_poi_fused_relu_threshold_backward_0 --------------------------
	.section	.nv.constant0.triton_poi_fused_relu_threshold_backward_0,"a",@progbits
	.sectionflags	@""
	.align	4
.nv.constant0.triton_poi_fused_relu_threshold_backward_0:
	.zero		556
